//
// Generated by NVIDIA NVVM Compiler
//
// Compiler Build ID: CL-36424714
// Cuda compilation tools, release 13.0, V13.0.88
// Based on NVVM 20.0.0
//

.version 9.0
.target sm_100
.address_size 64

	// .globl	_Z19nondivergent_kernelPiS_S_i

.visible .entry _Z19nondivergent_kernelPiS_S_i(
	.param .u64 .ptr .align 1 _Z19nondivergent_kernelPiS_S_i_param_0,
	.param .u64 .ptr .align 1 _Z19nondivergent_kernelPiS_S_i_param_1,
	.param .u64 .ptr .align 1 _Z19nondivergent_kernelPiS_S_i_param_2,
	.param .u32 _Z19nondivergent_kernelPiS_S_i_param_3
)
{
	.reg .pred 	%p<2>;
	.reg .b32 	%r<9>;
	.reg .b64 	%rd<11>;

	ld.param.u64 	%rd1, [_Z19nondivergent_kernelPiS_S_i_param_0];
	ld.param.u64 	%rd2, [_Z19nondivergent_kernelPiS_S_i_param_1];
	ld.param.u64 	%rd3, [_Z19nondivergent_kernelPiS_S_i_param_2];
	ld.param.u32 	%r2, [_Z19nondivergent_kernelPiS_S_i_param_3];
	mov.u32 	%r3, %tid.x;
	mov.u32 	%r4, %ctaid.x;
	mov.u32 	%r5, %ntid.x;
	mad.lo.s32 	%r1, %r4, %r5, %r3;
	setp.ge.s32 	%p1, %r1, %r2;
	@%p1 bra 	$L__BB0_2;
	cvta.to.global.u64 	%rd4, %rd1;
	cvta.to.global.u64 	%rd5, %rd2;
	cvta.to.global.u64 	%rd6, %rd3;
	mul.wide.s32 	%rd7, %r1, 4;
	add.s64 	%rd8, %rd4, %rd7;
	ld.global.u32 	%r6, [%rd8];
	add.s64 	%rd9, %rd5, %rd7;
	ld.global.u32 	%r7, [%rd9];
	add.s32 	%r8, %r7, %r6;
	add.s64 	%rd10, %rd6, %rd7;
	st.global.u32 	[%rd10], %r8;
$L__BB0_2:
	ret;

}
	// .globl	_Z16divergent_kernelPiS_S_i
.visible .entry _Z16divergent_kernelPiS_S_i(
	.param .u64 .ptr .align 1 _Z16divergent_kernelPiS_S_i_param_0,
	.param .u64 .ptr .align 1 _Z16divergent_kernelPiS_S_i_param_1,
	.param .u64 .ptr .align 1 _Z16divergent_kernelPiS_S_i_param_2,
	.param .u32 _Z16divergent_kernelPiS_S_i_param_3
)
{
	.reg .pred 	%p<3>;
	.reg .b32 	%r<13>;
	.reg .b64 	%rd<15>;

	ld.param.u64 	%rd4, [_Z16divergent_kernelPiS_S_i_param_0];
	ld.param.u64 	%rd5, [_Z16divergent_kernelPiS_S_i_param_1];
	ld.param.u64 	%rd6, [_Z16divergent_kernelPiS_S_i_param_2];
	ld.param.u32 	%r2, [_Z16divergent_kernelPiS_S_i_param_3];
	cvta.to.global.u64 	%rd1, %rd6;
	cvta.to.global.u64 	%rd2, %rd5;
	cvta.to.global.u64 	%rd3, %rd4;
	mov.u32 	%r3, %tid.x;
	mov.u32 	%r4, %ctaid.x;
	mov.u32 	%r5, %ntid.x;
	mad.lo.s32 	%r1, %r4, %r5, %r3;
	setp.ge.s32 	%p1, %r1, %r2;
	@%p1 bra 	$L__BB1_4;
	and.b32  	%r6, %r1, 1;
	setp.eq.b32 	%p2, %r6, 1;
	@%p2 bra 	$L__BB1_3;
	mul.wide.s32 	%rd11, %r1, 4;
	add.s64 	%rd12, %rd3, %rd11;
	ld.global.u32 	%r10, [%rd12];
	add.s64 	%rd13, %rd2, %rd11;
	ld.global.u32 	%r11, [%rd13];
	add.s32 	%r12, %r11, %r10;
	add.s64 	%rd14, %rd1, %rd11;
	st.global.u32 	[%rd14], %r12;
	bra.uni 	$L__BB1_4;
$L__BB1_3:
	mul.wide.s32 	%rd7, %r1, 4;
	add.s64 	%rd8, %rd3, %rd7;
	ld.global.u32 	%r7, [%rd8];
	add.s64 	%rd9, %rd2, %rd7;
	ld.global.u32 	%r8, [%rd9];
	mul.lo.s32 	%r9, %r8, %r7;
	add.s64 	%rd10, %rd1, %rd7;
	st.global.u32 	[%rd10], %r9;
$L__BB1_4:
	ret;

}


// ===== COMPILED SASS (sm_100) =====

	.target	sm_100

	.elftype	@"ET_EXEC"


//--------------------- .note.nv.tkinfo           --------------------------
	.section	.note.nv.tkinfo,"",@"SHT_NOTE"
	.sectionflags	@"SHF_NOTE_NV_TKINFO"
	.tkinfo
        /*0018*/ 	.word	0x00000002
        /*0030*/ 	.string	""
        /*0030*/ 	.string	"ptxas"
        /*0030*/ 	.string	"Cuda compilation tools, release 13.0, V13.0.88"
        /*0030*/ 	.string	"Build cuda_13.0.r13.0/compiler.36424714_0"
        /*0030*/ 	.string	"-arch sm_100 -m 64 "



//--------------------- .note.nv.cuinfo           --------------------------
	.section	.note.nv.cuinfo,"",@"SHT_NOTE"
	.sectionflags	@"SHF_NOTE_NV_CUINFO"
        /*0018*/ 	.short	0x0002
        /*001a*/ 	.short	0x0064
        /*001c*/ 	.short	0x0082
	.zero		2


//--------------------- .nv.info                  --------------------------
	.section	.nv.info,"",@"SHT_CUDA_INFO"
	.align	4


	//----- nvinfo : EIATTR_REGCOUNT
	.align		4
        /*0000*/ 	.byte	0x04, 0x2f
        /*0002*/ 	.short	(.L_1 - .L_0)
	.align		4
.L_0:
        /*0004*/ 	.word	index@(_Z19nondivergent_kernelPiS_S_i)
        /*0008*/ 	.word	0x0000000c


	//----- nvinfo : EIATTR_FRAME_SIZE
	.align		4
.L_1:
        /*000c*/ 	.byte	0x04, 0x11
        /*000e*/ 	.short	(.L_3 - .L_2)
	.align		4
.L_2:
        /*0010*/ 	.word	index@(_Z19nondivergent_kernelPiS_S_i)
        /*0014*/ 	.word	0x00000000


	//----- nvinfo : EIATTR_REGCOUNT
	.align		4
.L_3:
        /*0018*/ 	.byte	0x04, 0x2f
        /*001a*/ 	.short	(.L_5 - .L_4)
	.align		4
.L_4:
        /*001c*/ 	.word	index@(_Z16divergent_kernelPiS_S_i)
        /*0020*/ 	.word	0x0000000c


	//----- nvinfo : EIATTR_FRAME_SIZE
	.align		4
.L_5:
        /*0024*/ 	.byte	0x04, 0x11
        /*0026*/ 	.short	(.L_7 - .L_6)
	.align		4
.L_6:
        /*0028*/ 	.word	index@(_Z16divergent_kernelPiS_S_i)
        /*002c*/ 	.word	0x00000000


	//----- nvinfo : EIATTR_MIN_STACK_SIZE
	.align		4
.L_7:
        /*0030*/ 	.byte	0x04, 0x12
        /*0032*/ 	.short	(.L_9 - .L_8)
	.align		4
.L_8:
        /*0034*/ 	.word	index@(_Z16divergent_kernelPiS_S_i)
        /*0038*/ 	.word	0x00000000


	//----- nvinfo : EIATTR_MIN_STACK_SIZE
	.align		4
.L_9:
        /*003c*/ 	.byte	0x04, 0x12
        /*003e*/ 	.short	(.L_11 - .L_10)
	.align		4
.L_10:
        /*0040*/ 	.word	index@(_Z19nondivergent_kernelPiS_S_i)
        /*0044*/ 	.word	0x00000000
.L_11:


//--------------------- .nv.compat                --------------------------
	.section	.nv.compat,"",@"SHT_CUDA_COMPAT_INFO"
	.align	4
        /*0000*/ 	.byte	0x02, 0x09, 0x00, 0x00, 0x02, 0x02, 0x01, 0x00, 0x02, 0x05, 0x05, 0x00, 0x03, 0x07, 0x01, 0x01
        /*0010*/ 	.byte	0x02, 0x03, 0x00, 0x00, 0x02, 0x06, 0x01, 0x00, 0x04, 0x0b, 0x08, 0x00, 0x09, 0x00, 0x00, 0x00
        /*0020*/ 	.byte	0x00, 0x00, 0x00, 0x00


//--------------------- .nv.info._Z16divergent_kernelPiS_S_i --------------------------
	.section	.nv.info._Z16divergent_kernelPiS_S_i,"",@"SHT_CUDA_INFO"
	.sectionflags	@""
	.align	4


	//----- nvinfo : EIATTR_CUDA_API_VERSION
	.align		4
        /*0000*/ 	.byte	0x04, 0x37
        /*0002*/ 	.short	(.L_13 - .L_12)
.L_12:
        /*0004*/ 	.word	0x00000082


	//----- nvinfo : EIATTR_KPARAM_INFO
	.align		4
.L_13:
        /*0008*/ 	.byte	0x04, 0x17
        /*000a*/ 	.short	(.L_15 - .L_14)
.L_14:
        /*000c*/ 	.word	0x00000000
        /*0010*/ 	.short	0x0003
        /*0012*/ 	.short	0x0018
        /*0014*/ 	.byte	0x00, 0xf0, 0x11, 0x00


	//----- nvinfo : EIATTR_KPARAM_INFO
	.align		4
.L_15:
        /*0018*/ 	.byte	0x04, 0x17
        /*001a*/ 	.short	(.L_17 - .L_16)
.L_16:
        /*001c*/ 	.word	0x00000000
        /*0020*/ 	.short	0x0002
        /*0022*/ 	.short	0x0010
        /*0024*/ 	.byte	0x00, 0xf5, 0x21, 0x00


	//----- nvinfo : EIATTR_KPARAM_INFO
	.align		4
.L_17:
        /*0028*/ 	.byte	0x04, 0x17
        /*002a*/ 	.short	(.L_19 - .L_18)
.L_18:
        /*002c*/ 	.word	0x00000000
        /*0030*/ 	.short	0x0001
        /*0032*/ 	.short	0x0008
        /*0034*/ 	.byte	0x00, 0xf5, 0x21, 0x00


	//----- nvinfo : EIATTR_KPARAM_INFO
	.align		4
.L_19:
        /*0038*/ 	.byte	0x04, 0x17
        /*003a*/ 	.short	(.L_21 - .L_20)
.L_20:
        /*003c*/ 	.word	0x00000000
        /*0040*/ 	.short	0x0000
        /*0042*/ 	.short	0x0000
        /*0044*/ 	.byte	0x00, 0xf5, 0x21, 0x00


	//----- nvinfo : EIATTR_SPARSE_MMA_MASK
	.align		4
.L_21:
        /*0048*/ 	.byte	0x03, 0x50
        /*004a*/ 	.short	0x0000


	//----- nvinfo : EIATTR_MAXREG_COUNT
	.align		4
        /*004c*/ 	.byte	0x03, 0x1b
        /*004e*/ 	.short	0x00ff


	//----- nvinfo : EIATTR_MERCURY_ISA_VERSION
	.align		4
        /*0050*/ 	.byte	0x03, 0x5f
        /*0052*/ 	.short	0x0101


	//----- nvinfo : EIATTR_VRC_CTA_INIT_COUNT
	.align		4
        /*0054*/ 	.byte	0x02, 0x4a
	.zero		1
	.zero		1


	//----- nvinfo : EIATTR_EXIT_INSTR_OFFSETS
	.align		4
        /*0058*/ 	.byte	0x04, 0x1c
        /*005a*/ 	.short	(.L_23 - .L_22)


	//   ....[0]....
.L_22:
        /*005c*/ 	.word	0x00000070


	//   ....[1]....
        /*0060*/ 	.word	0x00000160


	//   ....[2]....
        /*0064*/ 	.word	0x00000210


	//----- nvinfo : EIATTR_CRS_STACK_SIZE
	.align		4
.L_23:
        /*0068*/ 	.byte	0x04, 0x1e
        /*006a*/ 	.short	(.L_25 - .L_24)
.L_24:
        /*006c*/ 	.word	0x00000000


	//----- nvinfo : EIATTR_CBANK_PARAM_SIZE
	.align		4
.L_25:
        /*0070*/ 	.byte	0x03, 0x19
        /*0072*/ 	.short	0x001c


	//----- nvinfo : EIATTR_PARAM_CBANK
	.align		4
        /*0074*/ 	.byte	0x04, 0x0a
        /*0076*/ 	.short	(.L_27 - .L_26)
	.align		4
.L_26:
        /*0078*/ 	.word	index@(.nv.constant0._Z16divergent_kernelPiS_S_i)
        /*007c*/ 	.short	0x0380
        /*007e*/ 	.short	0x001c


	//----- nvinfo : EIATTR_SW_WAR
	.align		4
.L_27:
        /*0080*/ 	.byte	0x04, 0x36
        /*0082*/ 	.short	(.L_29 - .L_28)
.L_28:
        /*0084*/ 	.word	0x00000008
.L_29:


//--------------------- .nv.info._Z19nondivergent_kernelPiS_S_i --------------------------
	.section	.nv.info._Z19nondivergent_kernelPiS_S_i,"",@"SHT_CUDA_INFO"
	.sectionflags	@""
	.align	4


	//----- nvinfo : EIATTR_CUDA_API_VERSION
	.align		4
        /*0000*/ 	.byte	0x04, 0x37
        /*0002*/ 	.short	(.L_31 - .L_30)
.L_30:
        /*0004*/ 	.word	0x00000082


	//----- nvinfo : EIATTR_KPARAM_INFO
	.align		4
.L_31:
        /*0008*/ 	.byte	0x04, 0x17
        /*000a*/ 	.short	(.L_33 - .L_32)
.L_32:
        /*000c*/ 	.word	0x00000000
        /*0010*/ 	.short	0x0003
        /*0012*/ 	.short	0x0018
        /*0014*/ 	.byte	0x00, 0xf0, 0x11, 0x00


	//----- nvinfo : EIATTR_KPARAM_INFO
	.align		4
.L_33:
        /*0018*/ 	.byte	0x04, 0x17
        /*001a*/ 	.short	(.L_35 - .L_34)
.L_34:
        /*001c*/ 	.word	0x00000000
        /*0020*/ 	.short	0x0002
        /*0022*/ 	.short	0x0010
        /*0024*/ 	.byte	0x00, 0xf5, 0x21, 0x00


	//----- nvinfo : EIATTR_KPARAM_INFO
	.align		4
.L_35:
        /*0028*/ 	.byte	0x04, 0x17
        /*002a*/ 	.short	(.L_37 - .L_36)
.L_36:
        /*002c*/ 	.word	0x00000000
        /*0030*/ 	.short	0x0001
        /*0032*/ 	.short	0x0008
        /*0034*/ 	.byte	0x00, 0xf5, 0x21, 0x00


	//----- nvinfo : EIATTR_KPARAM_INFO
	.align		4
.L_37:
        /*0038*/ 	.byte	0x04, 0x17
        /*003a*/ 	.short	(.L_39 - .L_38)
.L_38:
        /*003c*/ 	.word	0x00000000
        /*0040*/ 	.short	0x0000
        /*0042*/ 	.short	0x0000
        /*0044*/ 	.byte	0x00, 0xf5, 0x21, 0x00


	//----- nvinfo : EIATTR_SPARSE_MMA_MASK
	.align		4
.L_39:
        /*0048*/ 	.byte	0x03, 0x50
        /*004a*/ 	.short	0x0000


	//----- nvinfo : EIATTR_MAXREG_COUNT
	.align		4
        /*004c*/ 	.byte	0x03, 0x1b
        /*004e*/ 	.short	0x00ff


	//----- nvinfo : EIATTR_MERCURY_ISA_VERSION
	.align		4
        /*0050*/ 	.byte	0x03, 0x5f
        /*0052*/ 	.short	0x0101


	//----- nvinfo : EIATTR_VRC_CTA_INIT_COUNT
	.align		4
        /*0054*/ 	.byte	0x02, 0x4a
	.zero		1
	.zero		1


	//----- nvinfo : EIATTR_EXIT_INSTR_OFFSETS
	.align		4
        /*0058*/ 	.byte	0x04, 0x1c
        /*005a*/ 	.short	(.L_41 - .L_40)


	//   ....[0]....
.L_40:
        /*005c*/ 	.word	0x00000070


	//   ....[1]....
        /*0060*/ 	.word	0x00000130


	//----- nvinfo : EIATTR_CBANK_PARAM_SIZE
	.align		4
.L_41:
        /*0064*/ 	.byte	0x03, 0x19
        /*0066*/ 	.short	0x001c


	//----- nvinfo : EIATTR_PARAM_CBANK
	.align		4
        /*0068*/ 	.byte	0x04, 0x0a
        /*006a*/ 	.short	(.L_43 - .L_42)
	.align		4
.L_42:
        /*006c*/ 	.word	index@(.nv.constant0._Z19nondivergent_kernelPiS_S_i)
        /*0070*/ 	.short	0x0380
        /*0072*/ 	.short	0x001c


	//----- nvinfo : EIATTR_SW_WAR
	.align		4
.L_43:
        /*0074*/ 	.byte	0x04, 0x36
        /*0076*/ 	.short	(.L_45 - .L_44)
.L_44:
        /*0078*/ 	.word	0x00000008
.L_45:


//--------------------- .nv.callgraph             --------------------------
	.section	.nv.callgraph,"",@"SHT_CUDA_CALLGRAPH"
	.align	4
	.sectionentsize	8
	.align		4
        /*0000*/ 	.word	0x00000000
	.align		4
        /*0004*/ 	.word	0xffffffff
	.align		4
        /*0008*/ 	.word	0x00000000
	.align		4
        /*000c*/ 	.word	0xfffffffe
	.align		4
        /*0010*/ 	.word	0x00000000
	.align		4
        /*0014*/ 	.word	0xfffffffd
	.align		4
        /*0018*/ 	.word	0x00000000
	.align		4
        /*001c*/ 	.word	0xfffffffc


//--------------------- .text._Z16divergent_kernelPiS_S_i --------------------------
	.section	.text._Z16divergent_kernelPiS_S_i,"ax",@progbits
	.align	128
        .global         _Z16divergent_kernelPiS_S_i
        .type           _Z16divergent_kernelPiS_S_i,@function
        .size           _Z16divergent_kernelPiS_S_i,(.L_x_3 - _Z16divergent_kernelPiS_S_i)
        .other          _Z16divergent_kernelPiS_S_i,@"STO_CUDA_ENTRY STV_DEFAULT"
_Z16divergent_kernelPiS_S_i:
.text._Z16divergent_kernelPiS_S_i:
[----:B------:R-:W-:Y:S01]  /*0000*/  LDC R1, c[0x0][0x37c] ;  /* 0x0000df00ff017b82 */ /* 0x000fe20000000800 */
[----:B------:R-:W0:Y:S07]  /*0010*/  S2R R9, SR_TID.X ;  /* 0x0000000000097919 */ /* 0x000e2e0000002100 */
[----:B------:R-:W0:Y:S01]  /*0020*/  S2UR UR4, SR_CTAID.X ;  /* 0x00000000000479c3 */ /* 0x000e220000002500 */
[----:B------:R-:W1:Y:S07]  /*0030*/  LDCU UR5, c[0x0][0x398] ;  /* 0x00007300ff0577ac */ /* 0x000e6e0008000800 */
[----:B------:R-:W0:Y:S02]  /*0040*/  LDC R0, c[0x0][0x360] ;  /* 0x0000d800ff007b82 */ /* 0x000e240000000800 */
[----:B0-----:R-:W-:-:S05]  /*0050*/  IMAD R9, R0, UR4, R9 ;  /* 0x0000000400097c24 */ /* 0x001fca000f8e0209 */
[----:B-1----:R-:W-:-:S13]  /*0060*/  ISETP.GE.AND P0, PT, R9, UR5, PT ;  /* 0x0000000509007c0c */ /* 0x002fda000bf06270 */
[----:B------:R-:W-:Y:S05]  /*0070*/  @P0 EXIT ;  /* 0x000000000000094d */ /* 0x000fea0003800000 */
[----:B------:R-:W-:Y:S01]  /*0080*/  LOP3.LUT R0, R9, 0x1, RZ, 0xc0, !PT ;  /* 0x0000000109007812 */ /* 0x000fe200078ec0ff */
[----:B------:R-:W0:Y:S03]  /*0090*/  LDCU.64 UR4, c[0x0][0x358] ;  /* 0x00006b00ff0477ac */ /* 0x000e260008000a00 */
[----:B------:R-:W-:-:S13]  /*00a0*/  ISETP.NE.U32.AND P0, PT, R0, 0x1, PT ;  /* 0x000000010000780c */ /* 0x000fda0003f05070 */
[----:B------:R-:W-:Y:S05]  /*00b0*/  @!P0 BRA `(.L_x_0) ;  /* 0x00000000002c8947 */ /* 0x000fea0003800000 */
[----:B------:R-:W1:Y:S08]  /*00c0*/  LDC.64 R2, c[0x0][0x380] ;  /* 0x0000e000ff027b82 */ /* 0x000e700000000a00 */
[----:B------:R-:W2:Y:S08]  /*00d0*/  LDC.64 R4, c[0x0][0x388] ;  /* 0x0000e200ff047b82 */ /* 0x000eb00000000a00 */
[----:B------:R-:W3:Y:S01]  /*00e0*/  LDC.64 R6, c[0x0][0x390] ;  /* 0x0000e400ff067b82 */ /* 0x000ee20000000a00 */
[----:B-1----:R-:W-:-:S06]  /*00f0*/  IMAD.WIDE R2, R9, 0x4, R2 ;  /* 0x0000000409027825 */ /* 0x002fcc00078e0202 */
[----:B0-----:R-:W4:Y:S01]  /*0100*/  LDG.E R2, desc[UR4][R2.64] ;  /* 0x0000000402027981 */ /* 0x001f22000c1e1900 */
[----:B--2---:R-:W-:-:S06]  /*0110*/  IMAD.WIDE R4, R9, 0x4, R4 ;  /* 0x0000000409047825 */ /* 0x004fcc00078e0204 */
[----:B------:R-:W4:Y:S01]  /*0120*/  LDG.E R5, desc[UR4][R4.64] ;  /* 0x0000000404057981 */ /* 0x000f22000c1e1900 */
[----:B---3--:R-:W-:Y:S01]  /*0130*/  IMAD.WIDE R6, R9, 0x4, R6 ;  /* 0x0000000409067825 */ /* 0x008fe200078e0206 */
[----:B----4-:R-:W-:-:S05]  /*0140*/  IADD3 R9, PT, PT, R2, R5, RZ ;  /* 0x0000000502097210 */ /* 0x010fca0007ffe0ff */
[----:B------:R-:W-:Y:S01]  /*0150*/  STG.E desc[UR4][R6.64], R9 ;  /* 0x0000000906007986 */ /* 0x000fe2000c101904 */
[----:B------:R-:W-:Y:S05]  /*0160*/  EXIT ;  /* 0x000000000000794d */ /* 0x000fea0003800000 */
.L_x_0:
[----:B------:R-:W1:Y:S08]  /*0170*/  LDC.64 R2, c[0x0][0x380] ;  /* 0x0000e000ff027b82 */ /* 0x000e700000000a00 */
[----:B------:R-:W2:Y:S08]  /*0180*/  LDC.64 R4, c[0x0][0x388] ;  /* 0x0000e200ff047b82 */ /* 0x000eb00000000a00 */
[----:B------:R-:W3:Y:S01]  /*0190*/  LDC.64 R6, c[0x0][0x390] ;  /* 0x0000e400ff067b82 */ /* 0x000ee20000000a00 */
[----:B-1----:R-:W-:-:S06]  /*01a0*/  IMAD.WIDE R2, R9, 0x4, R2 ;  /* 0x0000000409027825 */ /* 0x002fcc00078e0202 */
[----:B0-----:R-:W4:Y:S01]  /*01b0*/  LDG.E R2, desc[UR4][R2.64] ;  /* 0x0000000402027981 */ /* 0x001f22000c1e1900 */
[----:B--2---:R-:W-:-:S06]  /*01c0*/  IMAD.WIDE R4, R9, 0x4, R4 ;  /* 0x0000000409047825 */ /* 0x004fcc00078e0204 */
[----:B------:R-:W4:Y:S01]  /*01d0*/  LDG.E R5, desc[UR4][R4.64] ;  /* 0x0000000404057981 */ /* 0x000f22000c1e1900 */
[----:B---3--:R-:W-:-:S04]  /*01e0*/  IMAD.WIDE R6, R9, 0x4, R6 ;  /* 0x0000000409067825 */ /* 0x008fc800078e0206 */
[----:B----4-:R-:W-:-:S05]  /*01f0*/  IMAD R9, R2, R5, RZ ;  /* 0x0000000502097224 */ /* 0x010fca00078e02ff */
[----:B------:R-:W-:Y:S01]  /*0200*/  STG.E desc[UR4][R6.64], R9 ;  /* 0x0000000906007986 */ /* 0x000fe2000c101904 */
[----:B------:R-:W-:Y:S05]  /*0210*/  EXIT ;  /* 0x000000000000794d */ /* 0x000fea0003800000 */
.L_x_1:
[----:B------:R-:W-:-:S00]  /*0220*/  BRA `(.L_x_1) ;  /* 0xfffffffc00fc7947 */ /* 0x000fc0000383ffff */
[----:B------:R-:W-:-:S00]  /*0230*/  NOP ;  /* 0x0000000000007918 */ /* 0x000fc00000000000 */
        /* <DEDUP_REMOVED lines=12> */
.L_x_3:


//--------------------- .text._Z19nondivergent_kernelPiS_S_i --------------------------
	.section	.text._Z19nondivergent_kernelPiS_S_i,"ax",@progbits
	.align	128
        .global         _Z19nondivergent_kernelPiS_S_i
        .type           _Z19nondivergent_kernelPiS_S_i,@function
        .size           _Z19nondivergent_kernelPiS_S_i,(.L_x_4 - _Z19nondivergent_kernelPiS_S_i)
        .other          _Z19nondivergent_kernelPiS_S_i,@"STO_CUDA_ENTRY STV_DEFAULT"
_Z19nondivergent_kernelPiS_S_i:
.text._Z19nondivergent_kernelPiS_S_i:
        /* <DEDUP_REMOVED lines=8> */
[----:B------:R-:W0:Y:S01]  /*0080*/  LDC.64 R2, c[0x0][0x380] ;  /* 0x0000e000ff027b82 */ /* 0x000e220000000a00 */
[----:B------:R-:W1:Y:S07]  /*0090*/  LDCU.64 UR4, c[0x0][0x358] ;  /* 0x00006b00ff0477ac */ /* 0x000e6e0008000a00 */
[----:B------:R-:W2:Y:S08]  /*00a0*/  LDC.64 R4, c[0x0][0x388] ;  /* 0x0000e200ff047b82 */ /* 0x000eb00000000a00 */
[----:B------:R-:W3:Y:S01]  /*00b0*/  LDC.64 R6, c[0x0][0x390] ;  /* 0x0000e400ff067b82 */ /* 0x000ee20000000a00 */
[----:B0-----:R-:W-:-:S06]  /*00c0*/  IMAD.WIDE R2, R9, 0x4, R2 ;  /* 0x0000000409027825 */ /* 0x001fcc00078e0202 */
[----:B-1----:R-:W4:Y:S01]  /*00d0*/  LDG.E R2, desc[UR4][R2.64] ;  /* 0x0000000402027981 */ /* 0x002f22000c1e1900 */
[----:B--2---:R-:W-:-:S06]  /*00e0*/  IMAD.WIDE R4, R9, 0x4, R4 ;  /* 0x0000000409047825 */ /* 0x004fcc00078e0204 */
[----:B------:R-:W4:Y:S01]  /*00f0*/  LDG.E R5, desc[UR4][R4.64] ;  /* 0x0000000404057981 */ /* 0x000f22000c1e1900 */
[----:B---3--:R-:W-:Y:S01]  /*0100*/  IMAD.WIDE R6, R9, 0x4, R6 ;  /* 0x0000000409067825 */ /* 0x008fe200078e0206 */
[----:B----4-:R-:W-:-:S05]  /*0110*/  IADD3 R9, PT, PT, R2, R5, RZ ;  /* 0x0000000502097210 */ /* 0x010fca0007ffe0ff */
[----:B------:R-:W-:Y:S01]  /*0120*/  STG.E desc[UR4][R6.64], R9 ;  /* 0x0000000906007986 */ /* 0x000fe2000c101904 */
[----:B------:R-:W-:Y:S05]  /*0130*/  EXIT ;  /* 0x000000000000794d */ /* 0x000fea0003800000 */
.L_x_2:
        /* <DEDUP_REMOVED lines=12> */
.L_x_4:


//--------------------- .nv.shared.reserved.0     --------------------------
	.section	.nv.shared.reserved.0,"aw",@nobits
	.weak		__nv_reservedSMEM_offset_0_alias
	.size		__nv_reservedSMEM_offset_0_alias, 0, 64
	.other		__nv_reservedSMEM_offset_0_alias,@"STO_CUDA_RESERVED_SHARED STV_DEFAULT"
__nv_reservedSMEM_offset_0_alias:
	.zero		0
	.zero		64


//--------------------- .nv.constant0._Z16divergent_kernelPiS_S_i --------------------------
	.section	.nv.constant0._Z16divergent_kernelPiS_S_i,"a",@progbits
	.sectionflags	@""
	.align	4
.nv.constant0._Z16divergent_kernelPiS_S_i:
	.zero		924


//--------------------- .nv.constant0._Z19nondivergent_kernelPiS_S_i --------------------------
	.section	.nv.constant0._Z19nondivergent_kernelPiS_S_i,"a",@progbits
	.sectionflags	@""
	.align	4
.nv.constant0._Z19nondivergent_kernelPiS_S_i:
	.zero		924


//--------------------- SYMBOLS --------------------------

	.type		.nv.reservedSmem.offset0,@object
	.size		.nv.reservedSmem.offset0,0x4
